//
// Generated by NVIDIA NVVM Compiler
//
// Compiler Build ID: CL-36424714
// Cuda compilation tools, release 13.0, V13.0.88
// Based on NVVM 20.0.0
//

.version 9.0
.target sm_100
.address_size 64

	// .globl	_Z9transposeP7ComplexS0_i

.visible .entry _Z9transposeP7ComplexS0_i(
	.param .u64 .ptr .align 1 _Z9transposeP7ComplexS0_i_param_0,
	.param .u64 .ptr .align 1 _Z9transposeP7ComplexS0_i_param_1,
	.param .u32 _Z9transposeP7ComplexS0_i_param_2
)
{
	.reg .pred 	%p<2>;
	.reg .b32 	%r<15>;
	.reg .b32 	%f<4>;
	.reg .b64 	%rd<9>;

	ld.param.u64 	%rd1, [_Z9transposeP7ComplexS0_i_param_0];
	ld.param.u64 	%rd2, [_Z9transposeP7ComplexS0_i_param_1];
	ld.param.u32 	%r4, [_Z9transposeP7ComplexS0_i_param_2];
	mov.u32 	%r5, %ctaid.x;
	shl.b32 	%r6, %r5, 5;
	mov.u32 	%r7, %tid.x;
	add.s32 	%r1, %r6, %r7;
	mov.u32 	%r8, %ctaid.y;
	shl.b32 	%r9, %r8, 5;
	mov.u32 	%r10, %tid.y;
	add.s32 	%r11, %r9, %r10;
	max.s32 	%r12, %r1, %r11;
	setp.ge.s32 	%p1, %r12, %r4;
	@%p1 bra 	$L__BB0_2;
	cvta.to.global.u64 	%rd3, %rd1;
	cvta.to.global.u64 	%rd4, %rd2;
	mad.lo.s32 	%r13, %r4, %r11, %r1;
	mul.wide.s32 	%rd5, %r13, 8;
	add.s64 	%rd6, %rd3, %rd5;
	ld.global.v2.f32 	{%f1, %f2}, [%rd6];
	neg.f32 	%f3, %f2;
	mad.lo.s32 	%r14, %r4, %r1, %r11;
	mul.wide.s32 	%rd7, %r14, 8;
	add.s64 	%rd8, %rd4, %rd7;
	st.global.v2.f32 	[%rd8], {%f1, %f3};
$L__BB0_2:
	ret;

}


// ===== COMPILED SASS (sm_100) =====

	.target	sm_100

	.elftype	@"ET_EXEC"


//--------------------- .note.nv.tkinfo           --------------------------
	.section	.note.nv.tkinfo,"",@"SHT_NOTE"
	.sectionflags	@"SHF_NOTE_NV_TKINFO"
	.tkinfo
        /*0018*/ 	.word	0x00000002
        /*0030*/ 	.string	""
        /*0030*/ 	.string	"ptxas"
        /*0030*/ 	.string	"Cuda compilation tools, release 13.0, V13.0.88"
        /*0030*/ 	.string	"Build cuda_13.0.r13.0/compiler.36424714_0"
        /*0030*/ 	.string	"-arch sm_100 -m 64 "



//--------------------- .note.nv.cuinfo           --------------------------
	.section	.note.nv.cuinfo,"",@"SHT_NOTE"
	.sectionflags	@"SHF_NOTE_NV_CUINFO"
        /*0018*/ 	.short	0x0002
        /*001a*/ 	.short	0x0064
        /*001c*/ 	.short	0x0082
	.zero		2


//--------------------- .nv.info                  --------------------------
	.section	.nv.info,"",@"SHT_CUDA_INFO"
	.align	4


	//----- nvinfo : EIATTR_REGCOUNT
	.align		4
        /*0000*/ 	.byte	0x04, 0x2f
        /*0002*/ 	.short	(.L_1 - .L_0)
	.align		4
.L_0:
        /*0004*/ 	.word	index@(_Z9transposeP7ComplexS0_i)
        /*0008*/ 	.word	0x0000000a


	//----- nvinfo : EIATTR_FRAME_SIZE
	.align		4
.L_1:
        /*000c*/ 	.byte	0x04, 0x11
        /*000e*/ 	.short	(.L_3 - .L_2)
	.align		4
.L_2:
        /*0010*/ 	.word	index@(_Z9transposeP7ComplexS0_i)
        /*0014*/ 	.word	0x00000000


	//----- nvinfo : EIATTR_MIN_STACK_SIZE
	.align		4
.L_3:
        /*0018*/ 	.byte	0x04, 0x12
        /*001a*/ 	.short	(.L_5 - .L_4)
	.align		4
.L_4:
        /*001c*/ 	.word	index@(_Z9transposeP7ComplexS0_i)
        /*0020*/ 	.word	0x00000000
.L_5:


//--------------------- .nv.compat                --------------------------
	.section	.nv.compat,"",@"SHT_CUDA_COMPAT_INFO"
	.align	4
        /*0000*/ 	.byte	0x02, 0x09, 0x00, 0x00, 0x02, 0x02, 0x01, 0x00, 0x02, 0x05, 0x05, 0x00, 0x03, 0x07, 0x01, 0x01
        /*0010*/ 	.byte	0x02, 0x03, 0x00, 0x00, 0x02, 0x06, 0x01, 0x00, 0x04, 0x0b, 0x08, 0x00, 0x09, 0x00, 0x00, 0x00
        /*0020*/ 	.byte	0x00, 0x00, 0x00, 0x00


//--------------------- .nv.info._Z9transposeP7ComplexS0_i --------------------------
	.section	.nv.info._Z9transposeP7ComplexS0_i,"",@"SHT_CUDA_INFO"
	.sectionflags	@""
	.align	4


	//----- nvinfo : EIATTR_CUDA_API_VERSION
	.align		4
        /*0000*/ 	.byte	0x04, 0x37
        /*0002*/ 	.short	(.L_7 - .L_6)
.L_6:
        /*0004*/ 	.word	0x00000082


	//----- nvinfo : EIATTR_KPARAM_INFO
	.align		4
.L_7:
        /*0008*/ 	.byte	0x04, 0x17
        /*000a*/ 	.short	(.L_9 - .L_8)
.L_8:
        /*000c*/ 	.word	0x00000000
        /*0010*/ 	.short	0x0002
        /*0012*/ 	.short	0x0010
        /*0014*/ 	.byte	0x00, 0xf0, 0x11, 0x00


	//----- nvinfo : EIATTR_KPARAM_INFO
	.align		4
.L_9:
        /*0018*/ 	.byte	0x04, 0x17
        /*001a*/ 	.short	(.L_11 - .L_10)
.L_10:
        /*001c*/ 	.word	0x00000000
        /*0020*/ 	.short	0x0001
        /*0022*/ 	.short	0x0008
        /*0024*/ 	.byte	0x00, 0xf5, 0x21, 0x00


	//----- nvinfo : EIATTR_KPARAM_INFO
	.align		4
.L_11:
        /*0028*/ 	.byte	0x04, 0x17
        /*002a*/ 	.short	(.L_13 - .L_12)
.L_12:
        /*002c*/ 	.word	0x00000000
        /*0030*/ 	.short	0x0000
        /*0032*/ 	.short	0x0000
        /*0034*/ 	.byte	0x00, 0xf5, 0x21, 0x00


	//----- nvinfo : EIATTR_SPARSE_MMA_MASK
	.align		4
.L_13:
        /*0038*/ 	.byte	0x03, 0x50
        /*003a*/ 	.short	0x0000


	//----- nvinfo : EIATTR_MAXREG_COUNT
	.align		4
        /*003c*/ 	.byte	0x03, 0x1b
        /*003e*/ 	.short	0x00ff


	//----- nvinfo : EIATTR_MERCURY_ISA_VERSION
	.align		4
        /*0040*/ 	.byte	0x03, 0x5f
        /*0042*/ 	.short	0x0101


	//----- nvinfo : EIATTR_VRC_CTA_INIT_COUNT
	.align		4
        /*0044*/ 	.byte	0x02, 0x4a
	.zero		1
	.zero		1


	//----- nvinfo : EIATTR_EXIT_INSTR_OFFSETS
	.align		4
        /*0048*/ 	.byte	0x04, 0x1c
        /*004a*/ 	.short	(.L_15 - .L_14)


	//   ....[0]....
.L_14:
        /*004c*/ 	.word	0x000000a0


	//   ....[1]....
        /*0050*/ 	.word	0x00000150


	//----- nvinfo : EIATTR_CBANK_PARAM_SIZE
	.align		4
.L_15:
        /*0054*/ 	.byte	0x03, 0x19
        /*0056*/ 	.short	0x0014


	//----- nvinfo : EIATTR_PARAM_CBANK
	.align		4
        /*0058*/ 	.byte	0x04, 0x0a
        /*005a*/ 	.short	(.L_17 - .L_16)
	.align		4
.L_16:
        /*005c*/ 	.word	index@(.nv.constant0._Z9transposeP7ComplexS0_i)
        /*0060*/ 	.short	0x0380
        /*0062*/ 	.short	0x0014


	//----- nvinfo : EIATTR_SW_WAR
	.align		4
.L_17:
        /*0064*/ 	.byte	0x04, 0x36
        /*0066*/ 	.short	(.L_19 - .L_18)
.L_18:
        /*0068*/ 	.word	0x00000008
.L_19:


//--------------------- .nv.callgraph             --------------------------
	.section	.nv.callgraph,"",@"SHT_CUDA_CALLGRAPH"
	.align	4
	.sectionentsize	8
	.align		4
        /*0000*/ 	.word	0x00000000
	.align		4
        /*0004*/ 	.word	0xffffffff
	.align		4
        /*0008*/ 	.word	0x00000000
	.align		4
        /*000c*/ 	.word	0xfffffffe
	.align		4
        /*0010*/ 	.word	0x00000000
	.align		4
        /*0014*/ 	.word	0xfffffffd
	.align		4
        /*0018*/ 	.word	0x00000000
	.align		4
        /*001c*/ 	.word	0xfffffffc


//--------------------- .text._Z9transposeP7ComplexS0_i --------------------------
	.section	.text._Z9transposeP7ComplexS0_i,"ax",@progbits
	.align	128
        .global         _Z9transposeP7ComplexS0_i
        .type           _Z9transposeP7ComplexS0_i,@function
        .size           _Z9transposeP7ComplexS0_i,(.L_x_1 - _Z9transposeP7ComplexS0_i)
        .other          _Z9transposeP7ComplexS0_i,@"STO_CUDA_ENTRY STV_DEFAULT"
_Z9transposeP7ComplexS0_i:
.text._Z9transposeP7ComplexS0_i:
[----:B------:R-:W-:Y:S01]  /*0000*/  LDC R1, c[0x0][0x37c] ;  /* 0x0000df00ff017b82 */ /* 0x000fe20000000800 */
[----:B------:R-:W0:Y:S01]  /*0010*/  S2R R0, SR_CTAID.X ;  /* 0x0000000000007919 */ /* 0x000e220000002500 */
[----:B------:R-:W1:Y:S01]  /*0020*/  LDCU UR6, c[0x0][0x390] ;  /* 0x00007200ff0677ac */ /* 0x000e620008000800 */
[----:B------:R-:W0:Y:S01]  /*0030*/  S2R R3, SR_TID.X ;  /* 0x0000000000037919 */ /* 0x000e220000002100 */
[----:B------:R-:W2:Y:S01]  /*0040*/  S2R R7, SR_CTAID.Y ;  /* 0x0000000000077919 */ /* 0x000ea20000002600 */
[----:B------:R-:W2:Y:S01]  /*0050*/  S2R R2, SR_TID.Y ;  /* 0x0000000000027919 */ /* 0x000ea20000002200 */
[----:B0-----:R-:W-:Y:S02]  /*0060*/  LEA R0, R0, R3, 0x5 ;  /* 0x0000000300007211 */ /* 0x001fe400078e28ff */
[----:B--2---:R-:W-:-:S04]  /*0070*/  LEA R7, R7, R2, 0x5 ;  /* 0x0000000207077211 */ /* 0x004fc800078e28ff */
[----:B------:R-:W-:-:S04]  /*0080*/  VIMNMX R2, PT, PT, R0, R7, !PT ;  /* 0x0000000700027248 */ /* 0x000fc80007fe0100 */
[----:B-1----:R-:W-:-:S13]  /*0090*/  ISETP.GE.AND P0, PT, R2, UR6, PT ;  /* 0x0000000602007c0c */ /* 0x002fda000bf06270 */
[----:B------:R-:W-:Y:S05]  /*00a0*/  @P0 EXIT ;  /* 0x000000000000094d */ /* 0x000fea0003800000 */
[----:B------:R-:W0:Y:S01]  /*00b0*/  LDC.64 R2, c[0x0][0x380] ;  /* 0x0000e000ff027b82 */ /* 0x000e220000000a00 */
[----:B------:R-:W1:Y:S01]  /*00c0*/  LDCU.64 UR4, c[0x0][0x358] ;  /* 0x00006b00ff0477ac */ /* 0x000e620008000a00 */
[----:B------:R-:W-:-:S04]  /*00d0*/  IMAD R5, R7, UR6, R0 ;  /* 0x0000000607057c24 */ /* 0x000fc8000f8e0200 */
[----:B0-----:R-:W-:Y:S02]  /*00e0*/  IMAD.WIDE R2, R5, 0x8, R2 ;  /* 0x0000000805027825 */ /* 0x001fe400078e0202 */
[----:B------:R-:W0:Y:S04]  /*00f0*/  LDC.64 R4, c[0x0][0x388] ;  /* 0x0000e200ff047b82 */ /* 0x000e280000000a00 */
[----:B-1----:R-:W2:Y:S01]  /*0100*/  LDG.E.64 R2, desc[UR4][R2.64] ;  /* 0x0000000402027981 */ /* 0x002ea2000c1e1b00 */
[----:B------:R-:W-:-:S04]  /*0110*/  IMAD R7, R0, UR6, R7 ;  /* 0x0000000600077c24 */ /* 0x000fc8000f8e0207 */
[----:B0-----:R-:W-:-:S04]  /*0120*/  IMAD.WIDE R4, R7, 0x8, R4 ;  /* 0x0000000807047825 */ /* 0x001fc800078e0204 */
[----:B--2---:R-:W-:-:S05]  /*0130*/  FADD R3, -R3, -RZ ;  /* 0x800000ff03037221 */ /* 0x004fca0000000100 */
[----:B------:R-:W-:Y:S01]  /*0140*/  STG.E.64 desc[UR4][R4.64], R2 ;  /* 0x0000000204007986 */ /* 0x000fe2000c101b04 */
[----:B------:R-:W-:Y:S05]  /*0150*/  EXIT ;  /* 0x000000000000794d */ /* 0x000fea0003800000 */
.L_x_0:
[----:B------:R-:W-:-:S00]  /*0160*/  BRA `(.L_x_0) ;  /* 0xfffffffc00fc7947 */ /* 0x000fc0000383ffff */
[----:B------:R-:W-:-:S00]  /*0170*/  NOP ;  /* 0x0000000000007918 */ /* 0x000fc00000000000 */
        /* <DEDUP_REMOVED lines=8> */
.L_x_1:


//--------------------- .nv.shared.reserved.0     --------------------------
	.section	.nv.shared.reserved.0,"aw",@nobits
	.weak		__nv_reservedSMEM_offset_0_alias
	.size		__nv_reservedSMEM_offset_0_alias, 0, 64
	.other		__nv_reservedSMEM_offset_0_alias,@"STO_CUDA_RESERVED_SHARED STV_DEFAULT"
__nv_reservedSMEM_offset_0_alias:
	.zero		0
	.zero		64


//--------------------- .nv.constant0._Z9transposeP7ComplexS0_i --------------------------
	.section	.nv.constant0._Z9transposeP7ComplexS0_i,"a",@progbits
	.sectionflags	@""
	.align	4
.nv.constant0._Z9transposeP7ComplexS0_i:
	.zero		916


//--------------------- SYMBOLS --------------------------

	.type		.nv.reservedSmem.offset0,@object
	.size		.nv.reservedSmem.offset0,0x4
